	.headerflags	@"EF_CUDA_TEXMODE_UNIFIED EF_CUDA_64BIT_ADDRESS EF_CUDA_ACCELERATORS EF_CUDA_SM90 EF_CUDA_VIRTUAL_SM(EF_CUDA_SM90)"
	.elftype	@"ET_EXEC"


//--------------------- .nv.info                  --------------------------
	.section	.nv.info,"",@"SHT_CUDA_INFO"
	.align	4


	//----- nvinfo : EIATTR_REGCOUNT
	.align		4
        /*0000*/ 	.byte	0x04, 0x2f
        /*0002*/ 	.short	(.L_3 - .L_2)
	.align		4
.L_2:
        /*0004*/ 	.word	index@(triton_poi_fused__native_batch_norm_legit_no_training_relu_12)
        /*0008*/ 	.word	0x00000020


	//----- nvinfo : EIATTR_MIN_STACK_SIZE
	.align		4
.L_3:
        /*000c*/ 	.byte	0x04, 0x12
        /*000e*/ 	.short	(.L_5 - .L_4)
	.align		4
.L_4:
        /*0010*/ 	.word	index@(triton_poi_fused__native_batch_norm_legit_no_training_relu_12)
        /*0014*/ 	.word	0x00000000


	//----- nvinfo : EIATTR_FRAME_SIZE
	.align		4
.L_5:
        /*0018*/ 	.byte	0x04, 0x11
        /*001a*/ 	.short	(.L_7 - .L_6)
	.align		4
.L_6:
        /*001c*/ 	.word	index@(triton_poi_fused__native_batch_norm_legit_no_training_relu_12)
        /*0020*/ 	.word	0x00000000


	//----- nvinfo : EIATTR_MIN_STACK_SIZE
	.align		4
.L_7:
        /*0024*/ 	.byte	0x04, 0x12
        /*0026*/ 	.short	(.L_9 - .L_8)
	.align		4
.L_8:
        /*0028*/ 	.word	index@(triton_poi_fused__native_batch_norm_legit_no_training_relu_12)
        /*002c*/ 	.word	0x00000000
.L_9:


//--------------------- .nv.info.triton_poi_fused__native_batch_norm_legit_no_training_relu_12 --------------------------
	.section	.nv.info.triton_poi_fused__native_batch_norm_legit_no_training_relu_12,"",@"SHT_CUDA_INFO"
	.sectionflags	@""
	.align	4


	//----- nvinfo : EIATTR_CUDA_API_VERSION
	.align		4
        /*0000*/ 	.byte	0x04, 0x37
        /*0002*/ 	.short	(.L_11 - .L_10)
.L_10:
        /*0004*/ 	.word	0x0000007c


	//----- nvinfo : EIATTR_KPARAM_INFO
	.align		4
.L_11:
        /*0008*/ 	.byte	0x04, 0x17
        /*000a*/ 	.short	(.L_13 - .L_12)
.L_12:
        /*000c*/ 	.word	0x00000000
        /*0010*/ 	.short	0x0007
        /*0012*/ 	.short	0x0034
        /*0014*/ 	.byte	0x00, 0xf0, 0x11, 0x00


	//----- nvinfo : EIATTR_KPARAM_INFO
	.align		4
.L_13:
        /*0018*/ 	.byte	0x04, 0x17
        /*001a*/ 	.short	(.L_15 - .L_14)
.L_14:
        /*001c*/ 	.word	0x00000000
        /*0020*/ 	.short	0x0006
        /*0022*/ 	.short	0x0030
        /*0024*/ 	.byte	0x00, 0xf0, 0x11, 0x00


	//----- nvinfo : EIATTR_KPARAM_INFO
	.align		4
.L_15:
        /*0028*/ 	.byte	0x04, 0x17
        /*002a*/ 	.short	(.L_17 - .L_16)
.L_16:
        /*002c*/ 	.word	0x00000000
        /*0030*/ 	.short	0x0005
        /*0032*/ 	.short	0x0028
        /*0034*/ 	.byte	0x00, 0xf4, 0x21, 0x00


	//----- nvinfo : EIATTR_KPARAM_INFO
	.align		4
.L_17:
        /*0038*/ 	.byte	0x04, 0x17
        /*003a*/ 	.short	(.L_19 - .L_18)
.L_18:
        /*003c*/ 	.word	0x00000000
        /*0040*/ 	.short	0x0004
        /*0042*/ 	.short	0x0020
        /*0044*/ 	.byte	0x00, 0xf4, 0x21, 0x00


	//----- nvinfo : EIATTR_KPARAM_INFO
	.align		4
.L_19:
        /*0048*/ 	.byte	0x04, 0x17
        /*004a*/ 	.short	(.L_21 - .L_20)
.L_20:
        /*004c*/ 	.word	0x00000000
        /*0050*/ 	.short	0x0003
        /*0052*/ 	.short	0x0018
        /*0054*/ 	.byte	0x00, 0xf4, 0x21, 0x00


	//----- nvinfo : EIATTR_KPARAM_INFO
	.align		4
.L_21:
        /*0058*/ 	.byte	0x04, 0x17
        /*005a*/ 	.short	(.L_23 - .L_22)
.L_22:
        /*005c*/ 	.word	0x00000000
        /*0060*/ 	.short	0x0002
        /*0062*/ 	.short	0x0010
        /*0064*/ 	.byte	0x00, 0xf4, 0x21, 0x00


	//----- nvinfo : EIATTR_KPARAM_INFO
	.align		4
.L_23:
        /*0068*/ 	.byte	0x04, 0x17
        /*006a*/ 	.short	(.L_25 - .L_24)
.L_24:
        /*006c*/ 	.word	0x00000000
        /*0070*/ 	.short	0x0001
        /*0072*/ 	.short	0x0008
        /*0074*/ 	.byte	0x00, 0xf4, 0x21, 0x00


	//----- nvinfo : EIATTR_KPARAM_INFO
	.align		4
.L_25:
        /*0078*/ 	.byte	0x04, 0x17
        /*007a*/ 	.short	(.L_27 - .L_26)
.L_26:
        /*007c*/ 	.word	0x00000000
        /*0080*/ 	.short	0x0000
        /*0082*/ 	.short	0x0000
        /*0084*/ 	.byte	0x00, 0xf4, 0x21, 0x00


	//----- nvinfo : EIATTR_SPARSE_MMA_MASK
	.align		4
.L_27:
        /*0088*/ 	.byte	0x03, 0x50
        /*008a*/ 	.short	0x0000


	//----- nvinfo : EIATTR_MAXREG_COUNT
	.align		4
        /*008c*/ 	.byte	0x03, 0x1b
        /*008e*/ 	.short	0x00ff


	//----- nvinfo : EIATTR_EXIT_INSTR_OFFSETS
	.align		4
        /*0090*/ 	.byte	0x04, 0x1c
        /*0092*/ 	.short	(.L_29 - .L_28)


	//   ....[0]....
.L_28:
        /*0094*/ 	.word	0x00001160


	//   ....[1]....
        /*0098*/ 	.word	0x00001210


	//----- nvinfo : EIATTR_REQNTID
	.align		4
.L_29:
        /*009c*/ 	.byte	0x04, 0x10
        /*009e*/ 	.short	(.L_31 - .L_30)
.L_30:
        /*00a0*/ 	.word	0x00000080
        /*00a4*/ 	.word	0x00000001
        /*00a8*/ 	.word	0x00000001


	//----- nvinfo : EIATTR_CBANK_PARAM_SIZE
	.align		4
.L_31:
        /*00ac*/ 	.byte	0x03, 0x19
        /*00ae*/ 	.short	0x0038


	//----- nvinfo : EIATTR_PARAM_CBANK
	.align		4
        /*00b0*/ 	.byte	0x04, 0x0a
        /*00b2*/ 	.short	(.L_33 - .L_32)
	.align		4
.L_32:
        /*00b4*/ 	.word	index@(.nv.constant0.triton_poi_fused__native_batch_norm_legit_no_training_relu_12)
        /*00b8*/ 	.short	0x0210
        /*00ba*/ 	.short	0x0038


	//----- nvinfo : EIATTR_SW_WAR
	.align		4
.L_33:
        /*00bc*/ 	.byte	0x04, 0x36
        /*00be*/ 	.short	(.L_35 - .L_34)
.L_34:
        /*00c0*/ 	.word	0x00000008
.L_35:


//--------------------- .nv.callgraph             --------------------------
	.section	.nv.callgraph,"",@"SHT_CUDA_CALLGRAPH"
	.align	4
	.sectionentsize	8
	.align		4
        /*0000*/ 	.word	0x00000000
	.align		4
        /*0004*/ 	.word	0xffffffff
	.align		4
        /*0008*/ 	.word	0x00000000
	.align		4
        /*000c*/ 	.word	0xfffffffe
	.align		4
        /*0010*/ 	.word	0x00000000
	.align		4
        /*0014*/ 	.word	0xfffffffd
	.align		4
        /*0018*/ 	.word	0x00000000
	.align		4
        /*001c*/ 	.word	0xfffffffc


//--------------------- .nv.constant4             --------------------------
	.section	.nv.constant4,"a",@progbits
	.align	8
	.align		8
.nv.constant4:
        /*0000*/ 	.dword	_$_str
	.align		8
        /*0008*/ 	.dword	_$_str_$_2


//--------------------- .text.triton_poi_fused__native_batch_norm_legit_no_training_relu_12 --------------------------
	.section	.text.triton_poi_fused__native_batch_norm_legit_no_training_relu_12,"ax",@progbits
	.sectionflags	@"SHF_BARRIERS=1"
	.align	128
        .global         triton_poi_fused__native_batch_norm_legit_no_training_relu_12
        .type           triton_poi_fused__native_batch_norm_legit_no_training_relu_12,@function
        .size           triton_poi_fused__native_batch_norm_legit_no_training_relu_12,(.L_x_1 - triton_poi_fused__native_batch_norm_legit_no_training_relu_12)
        .other          triton_poi_fused__native_batch_norm_legit_no_training_relu_12,@"STO_CUDA_ENTRY STV_DEFAULT"
triton_poi_fused__native_batch_norm_legit_no_training_relu_12:
.text.triton_poi_fused__native_batch_norm_legit_no_training_relu_12:
[----:B------:R-:W0:Y:S01]  /*0000*/  LDC R1, c[0x0][0x28] ;  /* 0x00000a00ff017b82 */ /* 0x000e220000000800 */
[----:B------:R-:W1:Y:S07]  /*0010*/  S2R R2, SR_CTAID.Y ;  /* 0x0000000000027919 */ /* 0x000e6e0000002600 */
[----:B------:R-:W2:Y:S01]  /*0020*/  LDC.64 R10, c[0x0][0x220] ;  /* 0x00008800ff0a7b82 */ /* 0x000ea20000000a00 */
[----:B------:R-:W-:Y:S01]  /*0030*/  CS2R R6, SRZ ;  /* 0x0000000000067805 */ /* 0x000fe2000001ff00 */
[----:B------:R-:W-:Y:S01]  /*0040*/  ULDC.64 UR6, c[0x0][0x208] ;  /* 0x0000820000067ab9 */ /* 0x000fe20000000a00 */
[----:B------:R-:W3:Y:S01]  /*0050*/  S2R R0, SR_TID.X ;  /* 0x0000000000007919 */ /* 0x000ee20000002100 */
[----:B------:R-:W4:Y:S04]  /*0060*/  S2R R9, SR_CTAID.X ;  /* 0x0000000000097919 */ /* 0x000f280000002500 */
[----:B------:R-:W5:Y:S08]  /*0070*/  LDC.64 R24, c[0x0][0x210] ;  /* 0x00008400ff187b82 */ /* 0x000f700000000a00 */
[----:B------:R-:W4:Y:S01]  /*0080*/  LDC.64 R20, c[0x0][0x218] ;  /* 0x00008600ff147b82 */ /* 0x000f220000000a00 */
[----:B-1----:R-:W-:-:S02]  /*0090*/  IMAD.SHL.U32 R2, R2, 0x20, RZ ;  /* 0x0000002002027824 */ /* 0x002fc400078e00ff */
[----:B---3--:R-:W-:-:S05]  /*00a0*/  IMAD.SHL.U32 R3, R0, 0x4, RZ ;  /* 0x0000000400037824 */ /* 0x008fca00078e00ff */
[----:B------:R-:W-:-:S04]  /*00b0*/  LOP3.LUT R3, R2, 0x1c, R3, 0xf8, !PT ;  /* 0x0000001c02037812 */ /* 0x000fc800078ef803 */
[----:B------:R-:W-:Y:S02]  /*00c0*/  SHF.R.S32.HI R4, RZ, 0x1f, R3 ;  /* 0x0000001fff047819 */ /* 0x000fe40000011403 */
[----:B------:R-:W-:Y:S02]  /*00d0*/  ISETP.GE.AND P0, PT, R3, 0x100, PT ;  /* 0x000001000300780c */ /* 0x000fe40003f06270 */
[----:B------:R-:W-:-:S04]  /*00e0*/  LEA.HI R8, R4, R3, RZ, 0x6 ;  /* 0x0000000304087211 */ /* 0x000fc800078f30ff */
[----:B------:R-:W-:-:S05]  /*00f0*/  LOP3.LUT R4, R8, 0xffffffc0, RZ, 0xc0, !PT ;  /* 0xffffffc008047812 */ /* 0x000fca00078ec0ff */
[----:B------:R-:W-:Y:S01]  /*0100*/  IMAD.IADD R23, R3, 0x1, -R4 ;  /* 0x0000000103177824 */ /* 0x000fe200078e0a04 */
[----:B------:R-:W-:-:S03]  /*0110*/  CS2R R4, SRZ ;  /* 0x0000000000047805 */ /* 0x000fc6000001ff00 */
[----:B--2---:R-:W-:-:S05]  /*0120*/  IMAD.WIDE R10, R23, 0x4, R10 ;  /* 0x00000004170a7825 */ /* 0x004fca00078e020a */
[----:B------:R1:W2:Y:S01]  /*0130*/  @!P0 LDG.E.EL.128 R4, desc[UR6][R10.64] ;  /* 0x000000060a048981 */ /* 0x0002a2000c2e1d00 */
[----:B------:R-:W-:Y:S01]  /*0140*/  SHF.R.U32.HI R12, RZ, 0x3, R0 ;  /* 0x00000003ff0c7819 */ /* 0x000fe20000011600 */
[----:B----4-:R-:W-:Y:S01]  /*0150*/  IMAD.SHL.U32 R3, R9, 0x20, RZ ;  /* 0x0000002009037824 */ /* 0x010fe200078e00ff */
[----:B------:R-:W-:Y:S02]  /*0160*/  SHF.R.S32.HI R8, RZ, 0x6, R8 ;  /* 0x00000006ff087819 */ /* 0x000fe40000011408 */
[----:B------:R-:W-:-:S03]  /*0170*/  SGXT.U32 R12, R12, 0x4 ;  /* 0x000000040c0c781a */ /* 0x000fc60000000000 */
[----:B------:R-:W-:Y:S01]  /*0180*/  IMAD R13, R8, 0x4840, R23 ;  /* 0x00004840080d7824 */ /* 0x000fe200078e0217 */
[----:B------:R-:W-:Y:S02]  /*0190*/  LOP3.LUT R9, R3, R12, RZ, 0xfc, !PT ;  /* 0x0000000c03097212 */ /* 0x000fe400078efcff */
[----:B-1----:R-:W-:Y:S02]  /*01a0*/  CS2R R10, SRZ ;  /* 0x00000000000a7805 */ /* 0x002fe4000001ff00 */
[----:B------:R-:W-:Y:S02]  /*01b0*/  LOP3.LUT R12, R3, 0x10, R12, 0xfe, !PT ;  /* 0x00000010030c7812 */ /* 0x000fe400078efe0c */
[C---:B------:R-:W-:Y:S01]  /*01c0*/  ISETP.LT.AND P1, PT, R9.reuse, 0x121, !P0 ;  /* 0x000001210900780c */ /* 0x040fe20004721270 */
[--C-:B------:R-:W-:Y:S01]  /*01d0*/  IMAD R27, R9, 0x40, R13.reuse ;  /* 0x00000040091b7824 */ /* 0x100fe200078e020d */
[C---:B------:R-:W-:Y:S01]  /*01e0*/  ISETP.LT.AND P2, PT, R12.reuse, 0x121, !P0 ;  /* 0x000001210c00780c */ /* 0x040fe20004741270 */
[----:B------:R-:W-:Y:S01]  /*01f0*/  IMAD R13, R12, 0x40, R13 ;  /* 0x000000400c0d7824 */ /* 0x000fe200078e020d */
[----:B------:R-:W-:Y:S01]  /*0200*/  CS2R R8, SRZ ;  /* 0x0000000000087805 */ /* 0x000fe2000001ff00 */
[----:B-----5:R-:W-:Y:S01]  /*0210*/  IMAD.WIDE R26, R27, 0x4, R24 ;  /* 0x000000041b1a7825 */ /* 0x020fe200078e0218 */
[----:B------:R-:W-:-:S03]  /*0220*/  CS2R R14, SRZ ;  /* 0x00000000000e7805 */ /* 0x000fc6000001ff00 */
[----:B------:R-:W-:Y:S01]  /*0230*/  IMAD.WIDE R24, R13, 0x4, R24 ;  /* 0x000000040d187825 */ /* 0x000fe200078e0218 */
[----:B------:R-:W-:-:S03]  /*0240*/  CS2R R12, SRZ ;  /* 0x00000000000c7805 */ /* 0x000fc6000001ff00 */
[C---:B0-----:R-:W-:Y:S01]  /*0250*/  IMAD.WIDE R20, R23.reuse, 0x4, R20 ;  /* 0x0000000417147825 */ /* 0x041fe200078e0214 */
[----:B------:R-:W3:Y:S01]  /*0260*/  @P1 LDG.E.EL.128 R8, desc[UR6][R26.64] ;  /* 0x000000061a081981 */ /* 0x000ee2000c2e1d00 */
[----:B------:R-:W-:Y:S02]  /*0270*/  CS2R R16, SRZ ;  /* 0x0000000000107805 */ /* 0x000fe4000001ff00 */
[----:B------:R-:W-:Y:S01]  /*0280*/  CS2R R18, SRZ ;  /* 0x0000000000127805 */ /* 0x000fe2000001ff00 */
[----:B------:R0:W3:Y:S05]  /*0290*/  @!P0 LDG.E.EL.128 R12, desc[UR6][R20.64] ;  /* 0x00000006140c8981 */ /* 0x0000ea000c2e1d00 */
[----:B------:R1:W4:Y:S01]  /*02a0*/  @P2 LDG.E.EL.128 R16, desc[UR6][R24.64] ;  /* 0x0000000618102981 */ /* 0x000322000c2e1d00 */
[----:B------:R-:W-:Y:S01]  /*02b0*/  IMAD.MOV.U32 R22, RZ, RZ, 0x3e800000 ;  /* 0x3e800000ff167424 */ /* 0x000fe200078e00ff */
[----:B0-----:R-:W0:Y:S02]  /*02c0*/  LDC.64 R20, c[0x0][0x230] ;  /* 0x00008c00ff147b82 */ /* 0x001e240000000a00 */
[----:B0-----:R-:W-:-:S04]  /*02d0*/  IMAD.WIDE R20, R23, 0x4, R20 ;  /* 0x0000000417147825 */ /* 0x001fc800078e0214 */
[----:B--2---:R-:W-:Y:S01]  /*02e0*/  FADD R4, R4, 9.9999997473787516356e-06 ;  /* 0x3727c5ac04047421 */ /* 0x004fe20000000000 */
[----:B------:R-:W-:Y:S01]  /*02f0*/  FADD R5, R5, 9.9999997473787516356e-06 ;  /* 0x3727c5ac05057421 */ /* 0x000fe20000000000 */
[----:B------:R-:W-:Y:S02]  /*0300*/  FADD R7, R7, 9.9999997473787516356e-06 ;  /* 0x3727c5ac07077421 */ /* 0x000fe40000000000 */
[----:B------:R-:W0:Y:S08]  /*0310*/  MUFU.SQRT R26, R4 ;  /* 0x00000004001a7308 */ /* 0x000e300000002000 */
[----:B------:R2:W5:Y:S01]  /*0320*/  MUFU.SQRT R27, R5 ;  /* 0x00000005001b7308 */ /* 0x0005620000002000 */
[----:B0-----:R-:W-:-:S07]  /*0330*/  FSETP.GT.AND P1, PT, R26, 8.50705917302346158658e+37, PT ;  /* 0x7e8000001a00780b */ /* 0x001fce0003f24000 */
[----:B------:R3:W0:Y:S01]  /*0340*/  MUFU.SQRT R29, R7 ;  /* 0x00000007001d7308 */ /* 0x0006220000002000 */
[----:B------:R-:W-:Y:S01]  /*0350*/  FSETP.GEU.AND P4, PT, R26, 1.175494350822287508e-38, PT ;  /* 0x008000001a00780b */ /* 0x000fe20003f8e000 */
[----:B--2---:R-:W2:Y:S01]  /*0360*/  LDC.64 R4, c[0x0][0x228] ;  /* 0x00008a00ff047b82 */ /* 0x004ea20000000a00 */
[C---:B-----5:R-:W-:Y:S02]  /*0370*/  FSETP.GT.AND P2, PT, R27.reuse, 8.50705917302346158658e+37, PT ;  /* 0x7e8000001b00780b */ /* 0x060fe40003f44000 */
[----:B------:R-:W-:Y:S01]  /*0380*/  FSETP.GEU.AND P5, PT, R27, 1.175494350822287508e-38, PT ;  /* 0x008000001b00780b */ /* 0x000fe20003fae000 */
[----:B---3--:R-:W-:Y:S01]  /*0390*/  FADD R7, -R12, R8 ;  /* 0x000000080c077221 */ /* 0x008fe20000000100 */
[----:B------:R-:W-:Y:S01]  /*03a0*/  @P1 FMUL R26, R26, 0.25 ;  /* 0x3e8000001a1a1820 */ /* 0x000fe20000400000 */
[----:B-1----:R-:W-:Y:S01]  /*03b0*/  FADD R24, -R13, R9 ;  /* 0x000000090d187221 */ /* 0x002fe20000000100 */
[----:B------:R-:W-:Y:S01]  /*03c0*/  FADD R25, -R14, R10 ;  /* 0x0000000a0e197221 */ /* 0x000fe20000000100 */
[----:B0-----:R-:W-:-:S04]  /*03d0*/  FSETP.GT.AND P3, PT, R29, 8.50705917302346158658e+37, PT ;  /* 0x7e8000001d00780b */ /* 0x001fc80003f64000 */
[----:B------:R-:W-:Y:S01]  /*03e0*/  @!P4 FMUL R26, R26, 16777216 ;  /* 0x4b8000001a1ac820 */ /* 0x000fe20000400000 */
[----:B------:R-:W-:Y:S01]  /*03f0*/  FSETP.GEU.AND P6, PT, R29, 1.175494350822287508e-38, PT ;  /* 0x008000001d00780b */ /* 0x000fe20003fce000 */
[----:B----4-:R-:W-:Y:S01]  /*0400*/  FADD R17, -R13, R17 ;  /* 0x000000110d117221 */ /* 0x010fe20000000100 */
[C---:B------:R-:W-:Y:S01]  /*0410*/  FSEL R9, R22.reuse, 1, P1 ;  /* 0x3f80000016097808 */ /* 0x040fe20000800000 */
[----:B------:R-:W-:Y:S01]  /*0420*/  @P2 FMUL R27, R27, 0.25 ;  /* 0x3e8000001b1b2820 */ /* 0x000fe20000400000 */
[C---:B------:R-:W-:Y:S01]  /*0430*/  FSEL R10, R22.reuse, 1, P2 ;  /* 0x3f800000160a7808 */ /* 0x040fe20001000000 */
[----:B------:R-:W0:Y:S01]  /*0440*/  MUFU.RCP R26, R26 ;  /* 0x0000001a001a7308 */ /* 0x000e220000001000 */
[----:B------:R-:W-:Y:S01]  /*0450*/  FSEL R13, R22, 1, P3 ;  /* 0x3f800000160d7808 */ /* 0x000fe20001800000 */
[----:B------:R-:W-:Y:S01]  /*0460*/  @!P5 FMUL R27, R27, 16777216 ;  /* 0x4b8000001b1bd820 */ /* 0x000fe20000400000 */
[----:B------:R-:W-:Y:S01]  /*0470*/  @!P4 FMUL R9, R9, 16777216 ;  /* 0x4b8000000909c820 */ /* 0x000fe20000400000 */
[----:B------:R-:W-:Y:S01]  /*0480*/  @!P5 FMUL R10, R10, 16777216 ;  /* 0x4b8000000a0ad820 */ /* 0x000fe20000400000 */
[----:B------:R-:W-:Y:S01]  /*0490*/  FADD R16, -R12, R16 ;  /* 0x000000100c107221 */ /* 0x000fe20000000100 */
[----:B------:R-:W-:Y:S01]  /*04a0*/  @P3 FMUL R29, R29, 0.25 ;  /* 0x3e8000001d1d3820 */ /* 0x000fe20000400000 */
[----:B------:R-:W-:Y:S01]  /*04b0*/  FADD R18, -R14, R18 ;  /* 0x000000120e127221 */ /* 0x000fe20000000100 */
[----:B------:R-:W1:Y:S01]  /*04c0*/  MUFU.RCP R27, R27 ;  /* 0x0000001b001b7308 */ /* 0x000e620000001000 */
[----:B------:R-:W-:Y:S01]  /*04d0*/  @!P6 FMUL R13, R13, 16777216 ;  /* 0x4b8000000d0de820 */ /* 0x000fe20000400000 */
[----:B------:R-:W-:Y:S01]  /*04e0*/  @!P6 FMUL R29, R29, 16777216 ;  /* 0x4b8000001d1de820 */ /* 0x000fe20000400000 */
[C---:B------:R-:W-:Y:S01]  /*04f0*/  FADD R28, -R15.reuse, R11 ;  /* 0x0000000b0f1c7221 */ /* 0x040fe20000000100 */
[----:B------:R-:W-:Y:S01]  /*0500*/  FADD R19, -R15, R19 ;  /* 0x000000130f137221 */ /* 0x000fe20000000100 */
[----:B--2---:R-:W-:-:S04]  /*0510*/  IMAD.WIDE R4, R23, 0x4, R4 ;  /* 0x0000000417047825 */ /* 0x004fc800078e0204 */
[----:B0-----:R-:W-:Y:S01]  /*0520*/  FMUL R26, R26, R9 ;  /* 0x000000091a1a7220 */ /* 0x001fe20000400000 */
[----:B------:R-:W0:Y:S01]  /*0530*/  MUFU.RCP R8, R29 ;  /* 0x0000001d00087308 */ /* 0x000e220000001000 */
[----:B------:R-:W-:Y:S01]  /*0540*/  CS2R R14, SRZ ;  /* 0x00000000000e7805 */ /* 0x000fe2000001ff00 */
[----:B-1----:R-:W-:Y:S01]  /*0550*/  FMUL R27, R27, R10 ;  /* 0x0000000a1b1b7220 */ /* 0x002fe20000400000 */
[----:B------:R-:W-:Y:S01]  /*0560*/  CS2R R10, SRZ ;  /* 0x00000000000a7805 */ /* 0x000fe2000001ff00 */
[----:B0-----:R-:W-:Y:S01]  /*0570*/  FMUL R29, R8, R13 ;  /* 0x0000000d081d7220 */ /* 0x001fe20000400000 */
[----:B------:R-:W-:Y:S02]  /*0580*/  CS2R R8, SRZ ;  /* 0x0000000000087805 */ /* 0x000fe4000001ff00 */
[----:B------:R-:W-:-:S04]  /*0590*/  CS2R R12, SRZ ;  /* 0x00000000000c7805 */ /* 0x000fc8000001ff00 */
[----:B------:R0:W2:Y:S04]  /*05a0*/  @!P0 LDG.E.EL.128 R8, desc[UR6][R4.64] ;  /* 0x0000000604088981 */ /* 0x0000a8000c2e1d00 */
[----:B------:R1:W2:Y:S01]  /*05b0*/  @!P0 LDG.E.EL.128 R12, desc[UR6][R20.64] ;  /* 0x00000006140c8981 */ /* 0x0002a2000c2e1d00 */
[----:B------:R-:W-:Y:S01]  /*05c0*/  FADD R23, R6, 9.9999997473787516356e-06 ;  /* 0x3727c5ac06177421 */ /* 0x000fe20000000000 */
[----:B------:R-:W3:Y:S01]  /*05d0*/  S2UR UR5, SR_CgaCtaId ;  /* 0x00000000000579c3 */ /* 0x000ee20000008800 */
[----:B------:R-:W-:Y:S01]  /*05e0*/  FMUL R7, R26, R7 ;  /* 0x000000071a077220 */ /* 0x000fe20000400000 */
[----:B------:R-:W1:Y:S01]  /*05f0*/  S2R R6, SR_TID.X ;  /* 0x0000000000067919 */ /* 0x000e620000002100 */
[----:B------:R-:W-:Y:S01]  /*0600*/  FMUL R24, R27, R24 ;  /* 0x000000181b187220 */ /* 0x000fe20000400000 */
[----:B------:R-:W-:Y:S01]  /*0610*/  FMUL R28, R29, R28 ;  /* 0x0000001c1d1c7220 */ /* 0x000fe20000400000 */
[----:B------:R-:W4:Y:S01]  /*0620*/  MUFU.SQRT R23, R23 ;  /* 0x0000001700177308 */ /* 0x000f220000002000 */
[----:B------:R-:W-:Y:S01]  /*0630*/  UMOV UR4, 0x400 ;  /* 0x0000040000047882 */ /* 0x000fe20000000000 */
[----:B----4-:R-:W-:-:S02]  /*0640*/  FSETP.GT.AND P0, PT, R23, 8.50705917302346158658e+37, PT ;  /* 0x7e8000001700780b */ /* 0x010fc40003f04000 */
[----:B------:R-:W-:Y:S02]  /*0650*/  FSETP.GEU.AND P1, PT, R23, 1.175494350822287508e-38, PT ;  /* 0x008000001700780b */ /* 0x000fe40003f2e000 */
[----:B0-----:R-:W-:Y:S01]  /*0660*/  FSEL R5, R22, 1, P0 ;  /* 0x3f80000016057808 */ /* 0x001fe20000000000 */
[----:B---3--:R-:W-:-:S08]  /*0670*/  UPRMT UR4, UR5, 0x654, UR4 ;  /* 0x0000065405047896 */ /* 0x008fd00008000004 */
[----:B------:R-:W-:Y:S01]  /*0680*/  @P0 FMUL R23, R23, 0.25 ;  /* 0x3e80000017170820 */ /* 0x000fe20000400000 */
[----:B-1----:R-:W-:Y:S01]  /*0690*/  SHF.R.U32.HI R21, RZ, 0x3, R6 ;  /* 0x00000003ff157819 */ /* 0x002fe20000011606 */
[----:B------:R-:W-:Y:S02]  /*06a0*/  @!P1 FMUL R5, R5, 16777216 ;  /* 0x4b80000005059820 */ /* 0x000fe40000400000 */
[----:B------:R-:W-:-:S04]  /*06b0*/  @!P1 FMUL R23, R23, 16777216 ;  /* 0x4b80000017179820 */ /* 0x000fc80000400000 */
[----:B------:R0:W1:Y:S02]  /*06c0*/  MUFU.RCP R4, R23 ;  /* 0x0000001700047308 */ /* 0x0000640000001000 */
[----:B0-----:R-:W-:Y:S01]  /*06d0*/  SGXT.U32 R23, R21, 0x4 ;  /* 0x000000041517781a */ /* 0x001fe20000000000 */
[----:B------:R-:W-:Y:S01]  /*06e0*/  FMUL R21, R26, R16 ;  /* 0x000000101a157220 */ /* 0x000fe20000400000 */
[----:B-1----:R-:W-:Y:S01]  /*06f0*/  FMUL R20, R4, R5 ;  /* 0x0000000504147220 */ /* 0x002fe20000400000 */
[----:B------:R-:W-:Y:S01]  /*0700*/  FMUL R4, R29, R19 ;  /* 0x000000131d047220 */ /* 0x000fe20000400000 */
[----:B------:R-:W-:Y:S02]  /*0710*/  IMAD.SHL.U32 R19, R6, 0x80, RZ ;  /* 0x0000008006137824 */ /* 0x000fe400078e00ff */
[C---:B------:R-:W-:Y:S01]  /*0720*/  FMUL R5, R20.reuse, R18 ;  /* 0x0000001214057220 */ /* 0x040fe20000400000 */
[----:B------:R-:W-:Y:S02]  /*0730*/  FMUL R25, R20, R25 ;  /* 0x0000001914197220 */ /* 0x000fe40000400000 */
[----:B------:R-:W-:-:S04]  /*0740*/  LOP3.LUT R18, R19, 0x380, RZ, 0xc0, !PT ;  /* 0x0000038013127812 */ /* 0x000fc800078ec0ff */
[C---:B------:R-:W-:Y:S02]  /*0750*/  LOP3.LUT R23, R18.reuse, R23, RZ, 0xfc, !PT ;  /* 0x0000001712177212 */ /* 0x040fe400078efcff */
[C---:B------:R-:W-:Y:S02]  /*0760*/  LOP3.LUT R22, R18.reuse, 0x40, RZ, 0xfc, !PT ;  /* 0x0000004012167812 */ /* 0x040fe400078efcff */
[----:B------:R-:W-:Y:S02]  /*0770*/  LOP3.LUT R20, R18, 0x20, RZ, 0xfc, !PT ;  /* 0x0000002012147812 */ /* 0x000fe400078efcff */
[----:B------:R-:W-:Y:S01]  /*0780*/  LEA.HI R19, R22, R23, RZ, 0x1b ;  /* 0x0000001716137211 */ /* 0x000fe200078fd8ff */
[----:B------:R-:W-:Y:S01]  /*0790*/  FMUL R22, R27, R17 ;  /* 0x000000111b167220 */ /* 0x000fe20000400000 */
[C---:B------:R-:W-:Y:S02]  /*07a0*/  LOP3.LUT R26, R18.reuse, 0x60, RZ, 0xfc, !PT ;  /* 0x00000060121a7812 */ /* 0x040fe400078efcff */
[----:B------:R-:W-:-:S02]  /*07b0*/  LEA.HI R16, R18, R23, RZ, 0x1b ;  /* 0x0000001712107211 */ /* 0x000fc400078fd8ff */
[-C--:B------:R-:W-:Y:S02]  /*07c0*/  LEA.HI R18, R20, R23.reuse, RZ, 0x1b ;  /* 0x0000001714127211 */ /* 0x080fe400078fd8ff */
[----:B------:R-:W-:Y:S02]  /*07d0*/  LEA.HI R20, R26, R23, RZ, 0x1b ;  /* 0x000000171a147211 */ /* 0x000fe400078fd8ff */
[----:B------:R-:W-:Y:S02]  /*07e0*/  LEA R23, R19, UR4, 0x2 ;  /* 0x0000000413177c11 */ /* 0x000fe4000f8e10ff */
[----:B------:R-:W-:Y:S01]  /*07f0*/  LEA R20, R20, UR4, 0x2 ;  /* 0x0000000414147c11 */ /* 0x000fe2000f8e10ff */
[-CC-:B--2---:R-:W-:Y:S01]  /*0800*/  FFMA R17, R7, R8.reuse, R12.reuse ;  /* 0x0000000807117223 */ /* 0x184fe2000000000c */
[----:B------:R-:W-:Y:S01]  /*0810*/  FFMA R8, R21, R8, R12 ;  /* 0x0000000815087223 */ /* 0x000fe2000000000c */
[----:B------:R-:W-:Y:S01]  /*0820*/  FFMA R12, R24, R9, R13 ;  /* 0x00000009180c7223 */ /* 0x000fe2000000000d */
[-CC-:B------:R-:W-:Y:S01]  /*0830*/  FFMA R25, R25, R10.reuse, R14.reuse ;  /* 0x0000000a19197223 */ /* 0x180fe2000000000e */
[----:B------:R-:W-:Y:S01]  /*0840*/  FFMA R28, R28, R11, R15 ;  /* 0x0000000b1c1c7223 */ /* 0x000fe2000000000f */
[----:B------:R-:W-:Y:S01]  /*0850*/  FSETP.GEU.AND P3, PT, R17, RZ, PT ;  /* 0x000000ff1100720b */ /* 0x000fe20003f6e000 */
[----:B------:R-:W-:Y:S01]  /*0860*/  FFMA R13, R22, R9, R13 ;  /* 0x00000009160d7223 */ /* 0x000fe2000000000d */
[----:B------:R-:W-:Y:S01]  /*0870*/  FSETP.GEU.AND P2, PT, R12, RZ, PT ;  /* 0x000000ff0c00720b */ /* 0x000fe20003f4e000 */
[----:B------:R-:W-:Y:S01]  /*0880*/  FFMA R5, R5, R10, R14 ;  /* 0x0000000a05057223 */ /* 0x000fe2000000000e */
[----:B------:R-:W-:Y:S01]  /*0890*/  LOP3.LUT R7, R3, 0x1f, R0, 0xf8, !PT ;  /* 0x0000001f03077812 */ /* 0x000fe200078ef800 */
[----:B------:R-:W-:Y:S01]  /*08a0*/  FFMA R15, R4, R11, R15 ;  /* 0x0000000b040f7223 */ /* 0x000fe2000000000f */
[----:B------:R-:W-:-:S02]  /*08b0*/  FSETP.GEU.AND P1, PT, R25, RZ, PT ;  /* 0x000000ff1900720b */ /* 0x000fc40003f2e000 */
[----:B------:R-:W-:Y:S02]  /*08c0*/  SHF.R.U32.HI R3, RZ, 0x5, R0 ;  /* 0x00000005ff037819 */ /* 0x000fe40000011600 */
[----:B------:R-:W-:Y:S02]  /*08d0*/  LEA R21, R16, UR4, 0x2 ;  /* 0x0000000410157c11 */ /* 0x000fe4000f8e10ff */
[----:B------:R-:W-:Y:S02]  /*08e0*/  FSETP.GEU.AND P0, PT, R28, RZ, PT ;  /* 0x000000ff1c00720b */ /* 0x000fe40003f0e000 */
[----:B------:R-:W-:Y:S02]  /*08f0*/  FSEL R0, R17, RZ, P3 ;  /* 0x000000ff11007208 */ /* 0x000fe40001800000 */
[----:B------:R-:W-:Y:S02]  /*0900*/  LEA R22, R18, UR4, 0x2 ;  /* 0x0000000412167c11 */ /* 0x000fe4000f8e10ff */
[----:B------:R-:W-:Y:S01]  /*0910*/  FSEL R17, R12, RZ, P2 ;  /* 0x000000ff0c117208 */ /* 0x000fe20001000000 */
[----:B------:R-:W-:Y:S01]  /*0920*/  STS [R21], R0 ;  /* 0x0000000015007388 */ /* 0x000fe20000000800 */
[----:B------:R-:W-:-:S02]  /*0930*/  FSEL R12, R25, RZ, P1 ;  /* 0x000000ff190c7208 */ /* 0x000fc40000800000 */
[----:B------:R-:W-:Y:S01]  /*0940*/  FSETP.GEU.AND P3, PT, R8, RZ, PT ;  /* 0x000000ff0800720b */ /* 0x000fe20003f6e000 */
[----:B------:R-:W-:Y:S01]  /*0950*/  STS [R22+0x80], R17 ;  /* 0x0000801116007388 */ /* 0x000fe20000000800 */
[----:B------:R-:W-:Y:S02]  /*0960*/  FSETP.GEU.AND P2, PT, R13, RZ, PT ;  /* 0x000000ff0d00720b */ /* 0x000fe40003f4e000 */
[----:B------:R-:W-:Y:S01]  /*0970*/  FSEL R19, R28, RZ, P0 ;  /* 0x000000ff1c137208 */ /* 0x000fe20000000000 */
[----:B------:R0:W-:Y:S01]  /*0980*/  STS [R23+0x100], R12 ;  /* 0x0001000c17007388 */ /* 0x0001e20000000800 */
[----:B------:R-:W-:Y:S02]  /*0990*/  FSETP.GEU.AND P1, PT, R5, RZ, PT ;  /* 0x000000ff0500720b */ /* 0x000fe40003f2e000 */
[----:B------:R-:W-:Y:S01]  /*09a0*/  FSETP.GEU.AND P0, PT, R15, RZ, PT ;  /* 0x000000ff0f00720b */ /* 0x000fe20003f0e000 */
[----:B------:R-:W-:Y:S01]  /*09b0*/  STS [R20+0x180], R19 ;  /* 0x0001801314007388 */ /* 0x000fe20000000800 */
[----:B------:R-:W-:-:S02]  /*09c0*/  FSEL R8, R8, RZ, P3 ;  /* 0x000000ff08087208 */ /* 0x000fc40001800000 */
[----:B------:R-:W-:Y:S02]  /*09d0*/  FSEL R13, R13, RZ, P2 ;  /* 0x000000ff0d0d7208 */ /* 0x000fe40001000000 */
[----:B------:R-:W-:Y:S01]  /*09e0*/  FSEL R15, R15, RZ, P0 ;  /* 0x000000ff0f0f7208 */ /* 0x000fe20000000000 */
[----:B------:R-:W-:Y:S01]  /*09f0*/  STS [R21+0x40], R8 ;  /* 0x0000400815007388 */ /* 0x000fe20000000800 */
[----:B0-----:R-:W-:Y:S02]  /*0a00*/  FSEL R12, R5, RZ, P1 ;  /* 0x000000ff050c7208 */ /* 0x001fe40000800000 */
[----:B------:R-:W-:Y:S01]  /*0a10*/  SGXT.U32 R3, R3, 0x2 ;  /* 0x000000020303781a */ /* 0x000fe20000000000 */
[----:B------:R-:W-:Y:S01]  /*0a20*/  STS [R22+0xc0], R13 ;  /* 0x0000c00d16007388 */ /* 0x000fe20000000800 */
[----:B------:R-:W-:Y:S02]  /*0a30*/  LOP3.LUT R11, R6, 0x7f, RZ, 0xc0, !PT ;  /* 0x0000007f060b7812 */ /* 0x000fe400078ec0ff */
[----:B------:R-:W-:Y:S01]  /*0a40*/  LOP3.LUT R16, R3, 0x18, R2, 0xfe, !PT ;  /* 0x0000001803107812 */ /* 0x000fe200078efe02 */
[----:B------:R0:W-:Y:S01]  /*0a50*/  STS [R23+0x140], R12 ;  /* 0x0001400c17007388 */ /* 0x0001e20000000800 */
[----:B------:R-:W-:-:S02]  /*0a60*/  LOP3.LUT R18, R3, 0x14, R2, 0xfe, !PT ;  /* 0x0000001403127812 */ /* 0x000fc400078efe02 */
[----:B------:R-:W-:Y:S01]  /*0a70*/  LOP3.LUT R14, R3, 0x10, R2, 0xfe, !PT ;  /* 0x00000010030e7812 */ /* 0x000fe200078efe02 */
[----:B------:R1:W-:Y:S01]  /*0a80*/  STS [R20+0x1c0], R15 ;  /* 0x0001c00f14007388 */ /* 0x0003e20000000800 */
[----:B------:R-:W-:Y:S02]  /*0a90*/  LOP3.LUT R6, R3, 0xc, R2, 0xfe, !PT ;  /* 0x0000000c03067812 */ /* 0x000fe400078efe02 */
[----:B------:R-:W-:Y:S02]  /*0aa0*/  LOP3.LUT R9, R3, 0x8, R2, 0xfe, !PT ;  /* 0x0000000803097812 */ /* 0x000fe400078efe02 */
[C---:B------:R-:W-:Y:S02]  /*0ab0*/  LOP3.LUT R4, R3.reuse, R2, RZ, 0xfc, !PT ;  /* 0x0000000203047212 */ /* 0x040fe400078efcff */
[----:B------:R-:W-:Y:S02]  /*0ac0*/  LOP3.LUT R0, R3, 0x1c, R2, 0xfe, !PT ;  /* 0x0000001c03007812 */ /* 0x000fe400078efe02 */
[----:B------:R-:W-:Y:S01]  /*0ad0*/  LOP3.LUT R10, R3, 0x4, R2, 0xfe, !PT ;  /* 0x00000004030a7812 */ /* 0x000fe200078efe02 */
[----:B------:R-:W-:Y:S01]  /*0ae0*/  IMAD.IADD R3, R3, 0x1, R11 ;  /* 0x0000000103037824 */ /* 0x000fe200078e020b */
[----:B------:R-:W-:-:S02]  /*0af0*/  SHF.R.S32.HI R5, RZ, 0x1f, R4 ;  /* 0x0000001fff057819 */ /* 0x000fc40000011404 */
[----:B0-----:R-:W-:Y:S02]  /*0b00*/  LOP3.LUT R12, R11, 0x300, RZ, 0xfc, !PT ;  /* 0x000003000b0c7812 */ /* 0x001fe400078efcff */
[----:B------:R-:W-:Y:S01]  /*0b10*/  LEA R19, R3, UR4, 0x2 ;  /* 0x0000000403137c11 */ /* 0x000fe2000f8e10ff */
[----:B------:R-:W-:Y:S01]  /*0b20*/  BAR.SYNC.DEFER_BLOCKING 0x0 ;  /* 0x0000000000007b1d */ /* 0x000fe20000010000 */
[----:B------:R-:W-:Y:S02]  /*0b30*/  LEA.HI R5, R5, R4, RZ, 0x6 ;  /* 0x0000000405057211 */ /* 0x000fe400078f30ff */
[----:B------:R-:W-:Y:S02]  /*0b40*/  LOP3.LUT R17, R11, 0x200, RZ, 0xfc, !PT ;  /* 0x000002000b117812 */ /* 0x000fe400078efcff */
[----:B------:R-:W-:-:S03]  /*0b50*/  LOP3.LUT R13, R5, 0xffffffc0, RZ, 0xc0, !PT ;  /* 0xffffffc0050d7812 */ /* 0x000fc600078ec0ff */
[----:B------:R-:W0:Y:S01]  /*0b60*/  LDC.64 R2, c[0x0][0x238] ;  /* 0x00008e00ff027b82 */ /* 0x000e220000000a00 */
[----:B------:R-:W-:Y:S02]  /*0b70*/  ISETP.GE.AND P0, PT, R7, 0x121, PT ;  /* 0x000001210700780c */ /* 0x000fe40003f06270 */
[C---:B------:R-:W-:Y:S02]  /*0b80*/  LOP3.LUT R25, R11.reuse, 0x280, RZ, 0xfc, !PT ;  /* 0x000002800b197812 */ /* 0x040fe400078efcff */
[----:B-1----:R-:W-:Y:S01]  /*0b90*/  LEA.HI R15, R12, R11, RZ, 0x1b ;  /* 0x0000000b0c0f7211 */ /* 0x002fe200078fd8ff */
[----:B------:R-:W-:Y:S01]  /*0ba0*/  IMAD.IADD R12, R4, 0x1, -R13 ;  /* 0x00000001040c7824 */ /* 0x000fe200078e0a0d */
[----:B------:R-:W-:Y:S02]  /*0bb0*/  SHF.R.S32.HI R13, RZ, 0x1f, R16 ;  /* 0x0000001fff0d7819 */ /* 0x000fe40000011410 */
[C---:B------:R-:W-:Y:S02]  /*0bc0*/  LOP3.LUT R24, R11.reuse, 0x80, RZ, 0xfc, !PT ;  /* 0x000000800b187812 */ /* 0x040fe400078efcff */
[----:B------:R-:W-:-:S02]  /*0bd0*/  LOP3.LUT R26, R11, 0x100, RZ, 0xfc, !PT ;  /* 0x000001000b1a7812 */ /* 0x000fc400078efcff */
[C---:B------:R-:W-:Y:S02]  /*0be0*/  LOP3.LUT R28, R11.reuse, 0x180, RZ, 0xfc, !PT ;  /* 0x000001800b1c7812 */ /* 0x040fe400078efcff */
[----:B------:R-:W-:Y:S02]  /*0bf0*/  LOP3.LUT R8, R11, 0x380, RZ, 0xfc, !PT ;  /* 0x000003800b087812 */ /* 0x000fe400078efcff */
[-C--:B------:R-:W-:Y:S01]  /*0c00*/  LEA.HI R23, R17, R11.reuse, RZ, 0x1b ;  /* 0x0000000b11177211 */ /* 0x080fe200078fd8ff */
[----:B------:R-:W1:Y:S01]  /*0c10*/  LDS R19, [R19] ;  /* 0x0000000013137984 */ /* 0x000e620000000800 */
[----:B------:R-:W-:Y:S02]  /*0c20*/  ISETP.LT.AND P4, PT, R4, 0x100, !P0 ;  /* 0x000001000400780c */ /* 0x000fe40004781270 */
[----:B------:R-:W-:Y:S01]  /*0c30*/  LEA.HI R17, R25, R11, RZ, 0x1b ;  /* 0x0000000b19117211 */ /* 0x000fe200078fd8ff */
[----:B------:R-:W-:Y:S01]  /*0c40*/  IMAD R25, R12, 0x121, R7 ;  /* 0x000001210c197824 */ /* 0x000fe200078e0207 */
[----:B------:R-:W-:-:S02]  /*0c50*/  SHF.R.S32.HI R4, RZ, 0x6, R5 ;  /* 0x00000006ff047819 */ /* 0x000fc40000011405 */
[----:B------:R-:W-:Y:S02]  /*0c60*/  LEA.HI R13, R13, R16, RZ, 0x6 ;  /* 0x000000100d0d7211 */ /* 0x000fe400078f30ff */
[-C--:B------:R-:W-:Y:S01]  /*0c70*/  LEA.HI R20, R24, R11.reuse, RZ, 0x1b ;  /* 0x0000000b18147211 */ /* 0x080fe200078fd8ff */
[----:B------:R-:W-:Y:S01]  /*0c80*/  IMAD R29, R4, 0x1b180, R25 ;  /* 0x0001b180041d7824 */ /* 0x000fe200078e0219 */
[-C--:B------:R-:W-:Y:S02]  /*0c90*/  LEA.HI R21, R26, R11.reuse, RZ, 0x1b ;  /* 0x0000000b1a157211 */ /* 0x080fe400078fd8ff */
[-C--:B------:R-:W-:Y:S02]  /*0ca0*/  LEA.HI R22, R28, R11.reuse, RZ, 0x1b ;  /* 0x0000000b1c167211 */ /* 0x080fe400078fd8ff */
[----:B------:R-:W-:Y:S02]  /*0cb0*/  LEA.HI R8, R8, R11, RZ, 0x1b ;  /* 0x0000000b08087211 */ /* 0x000fe400078fd8ff */
[----:B------:R-:W-:-:S02]  /*0cc0*/  SHF.R.S32.HI R11, RZ, 0x1f, R18 ;  /* 0x0000001fff0b7819 */ /* 0x000fc40000011412 */
[----:B------:R-:W-:Y:S02]  /*0cd0*/  LOP3.LUT R25, R13, 0xffffffc0, RZ, 0xc0, !PT ;  /* 0xffffffc00d197812 */ /* 0x000fe400078ec0ff */
[----:B------:R-:W-:Y:S02]  /*0ce0*/  LEA.HI R11, R11, R18, RZ, 0x6 ;  /* 0x000000120b0b7211 */ /* 0x000fe400078f30ff */
[----:B------:R-:W-:Y:S02]  /*0cf0*/  SHF.R.S32.HI R5, RZ, 0x1f, R14 ;  /* 0x0000001fff057819 */ /* 0x000fe4000001140e */
[C---:B------:R-:W-:Y:S01]  /*0d00*/  ISETP.LT.AND P1, PT, R16.reuse, 0x100, !P0 ;  /* 0x000001001000780c */ /* 0x040fe20004721270 */
[----:B------:R-:W-:Y:S01]  /*0d10*/  IMAD.IADD R16, R16, 0x1, -R25 ;  /* 0x0000000110107824 */ /* 0x000fe200078e0a19 */
[----:B------:R-:W-:Y:S02]  /*0d20*/  LOP3.LUT R25, R11, 0xffffffc0, RZ, 0xc0, !PT ;  /* 0xffffffc00b197812 */ /* 0x000fe400078ec0ff */
[----:B------:R-:W-:Y:S01]  /*0d30*/  LEA.HI R12, R5, R14, RZ, 0x6 ;  /* 0x0000000e050c7211 */ /* 0x000fe200078f30ff */
[----:B0-----:R-:W-:Y:S01]  /*0d40*/  IMAD.WIDE R4, R29, 0x4, R2 ;  /* 0x000000041d047825 */ /* 0x001fe200078e0202 */
[----:B------:R-:W-:-:S02]  /*0d50*/  LEA R20, R20, UR4, 0x2 ;  /* 0x0000000414147c11 */ /* 0x000fc4000f8e10ff */
[C---:B------:R-:W-:Y:S01]  /*0d60*/  ISETP.LT.AND P2, PT, R18.reuse, 0x100, !P0 ;  /* 0x000001001200780c */ /* 0x040fe20004741270 */
[----:B------:R-:W-:Y:S01]  /*0d70*/  IMAD.IADD R18, R18, 0x1, -R25 ;  /* 0x0000000112127824 */ /* 0x000fe200078e0a19 */
[----:B------:R-:W-:Y:S01]  /*0d80*/  LEA R26, R21, UR4, 0x2 ;  /* 0x00000004151a7c11 */ /* 0x000fe2000f8e10ff */
[--C-:B------:R-:W-:Y:S01]  /*0d90*/  IMAD R16, R16, 0x121, R7.reuse ;  /* 0x0000012110107824 */ /* 0x100fe200078e0207 */
[----:B------:R-:W-:Y:S01]  /*0da0*/  LEA R25, R22, UR4, 0x2 ;  /* 0x0000000416197c11 */ /* 0x000fe2000f8e10ff */
[----:B------:R-:W0:Y:S01]  /*0db0*/  LDS R20, [R20+0x200] ;  /* 0x0002000014147984 */ /* 0x000e220000000800 */
[----:B------:R-:W-:Y:S01]  /*0dc0*/  LEA R24, R23, UR4, 0x2 ;  /* 0x0000000417187c11 */ /* 0x000fe2000f8e10ff */
[----:B------:R-:W-:Y:S01]  /*0dd0*/  IMAD R18, R18, 0x121, R7 ;  /* 0x0000012112127824 */ /* 0x000fe200078e0207 */
[----:B------:R-:W-:Y:S01]  /*0de0*/  LEA R17, R17, UR4, 0x2 ;  /* 0x0000000411117c11 */ /* 0x000fe2000f8e10ff */
[----:B-1----:R1:W-:Y:S01]  /*0df0*/  @P4 STG.E desc[UR6][R4.64], R19 ;  /* 0x0000001304004986 */ /* 0x0023e2000c101906 */
[----:B------:R-:W-:-:S02]  /*0e00*/  SHF.R.S32.HI R23, RZ, 0x1f, R10 ;  /* 0x0000001fff177819 */ /* 0x000fc4000001140a */
[----:B------:R-:W-:Y:S01]  /*0e10*/  SHF.R.S32.HI R22, RZ, 0x1f, R9 ;  /* 0x0000001fff167819 */ /* 0x000fe20000011409 */
[----:B------:R2:W3:Y:S01]  /*0e20*/  LDS R4, [R26+0x400] ;  /* 0x000400001a047984 */ /* 0x0004e20000000800 */
[----:B------:R-:W-:Y:S02]  /*0e30*/  LEA.HI R23, R23, R10, RZ, 0x6 ;  /* 0x0000000a17177211 */ /* 0x000fe400078f30ff */
[----:B------:R-:W-:Y:S01]  /*0e40*/  SHF.R.S32.HI R21, RZ, 0x1f, R6 ;  /* 0x0000001fff157819 */ /* 0x000fe20000011406 */
[----:B------:R4:W5:Y:S01]  /*0e50*/  LDS R5, [R25+0x600] ;  /* 0x0006000019057984 */ /* 0x0009620000000800 */
[----:B------:R-:W-:Y:S02]  /*0e60*/  LOP3.LUT R29, R23, 0xffffffc0, RZ, 0xc0, !PT ;  /* 0xffffffc0171d7812 */ /* 0x000fe400078ec0ff */
[----:B------:R-:W-:Y:S01]  /*0e70*/  LOP3.LUT R27, R12, 0xffffffc0, RZ, 0xc0, !PT ;  /* 0xffffffc00c1b7812 */ /* 0x000fe200078ec0ff */
[----:B------:R-:W-:Y:S01]  /*0e80*/  LDS R17, [R17+0xa00] ;  /* 0x000a000011117984 */ /* 0x000fe20000000800 */
[----:B-1----:R-:W-:Y:S01]  /*0e90*/  LEA R19, R15, UR4, 0x2 ;  /* 0x000000040f137c11 */ /* 0x002fe2000f8e10ff */
[----:B--2---:R-:W-:Y:S01]  /*0ea0*/  IMAD.IADD R26, R10, 0x1, -R29 ;  /* 0x000000010a1a7824 */ /* 0x004fe200078e0a1d */
[----:B------:R-:W-:Y:S01]  /*0eb0*/  LEA.HI R22, R22, R9, RZ, 0x6 ;  /* 0x0000000916167211 */ /* 0x000fe200078f30ff */
[----:B------:R1:W2:Y:S01]  /*0ec0*/  LDS R15, [R24+0x800] ;  /* 0x00080000180f7984 */ /* 0x0002a20000000800 */
[----:B------:R-:W-:Y:S01]  /*0ed0*/  LEA.HI R21, R21, R6, RZ, 0x6 ;  /* 0x0000000615157211 */ /* 0x000fe200078f30ff */
[----:B------:R-:W-:Y:S01]  /*0ee0*/  IMAD R26, R26, 0x121, R7 ;  /* 0x000001211a1a7824 */ /* 0x000fe200078e0207 */
[----:B------:R-:W-:Y:S01]  /*0ef0*/  ISETP.LT.AND P3, PT, R14, 0x100, !P0 ;  /* 0x000001000e00780c */ /* 0x000fe20004761270 */
[----:B------:R-:W1:Y:S01]  /*0f00*/  LDS R19, [R19+0xc00] ;  /* 0x000c000013137984 */ /* 0x000e620000000800 */
[----:B------:R-:W-:Y:S01]  /*0f10*/  ISETP.LT.AND P6, PT, R10, 0x100, !P0 ;  /* 0x000001000a00780c */ /* 0x000fe200047c1270 */
[----:B------:R-:W-:Y:S01]  /*0f20*/  IMAD.IADD R14, R14, 0x1, -R27 ;  /* 0x000000010e0e7824 */ /* 0x000fe200078e0a1b */
[----:B------:R-:W-:-:S02]  /*0f30*/  LOP3.LUT R10, R22, 0xffffffc0, RZ, 0xc0, !PT ;  /* 0xffffffc0160a7812 */ /* 0x000fc400078ec0ff */
[----:B------:R-:W-:Y:S01]  /*0f40*/  LOP3.LUT R27, R21, 0xffffffc0, RZ, 0xc0, !PT ;  /* 0xffffffc0151b7812 */ /* 0x000fe200078ec0ff */
[----:B----4-:R-:W-:Y:S01]  /*0f50*/  IMAD R25, R14, 0x121, R7 ;  /* 0x000001210e197824 */ /* 0x010fe200078e0207 */
[----:B------:R-:W-:Y:S01]  /*0f60*/  SHF.R.S32.HI R13, RZ, 0x6, R13 ;  /* 0x00000006ff0d7819 */ /* 0x000fe2000001140d */
[C---:B------:R-:W-:Y:S01]  /*0f70*/  IMAD.IADD R10, R9.reuse, 0x1, -R10 ;  /* 0x00000001090a7824 */ /* 0x040fe200078e0a0a */
[----:B------:R-:W-:Y:S02]  /*0f80*/  SHF.R.S32.HI R23, RZ, 0x6, R23 ;  /* 0x00000006ff177819 */ /* 0x000fe40000011417 */
[C---:B------:R-:W-:Y:S01]  /*0f90*/  ISETP.LT.AND P4, PT, R6.reuse, 0x100, !P0 ;  /* 0x000001000600780c */ /* 0x040fe20004781270 */
[----:B------:R-:W-:Y:S01]  /*0fa0*/  IMAD.IADD R6, R6, 0x1, -R27 ;  /* 0x0000000106067824 */ /* 0x000fe200078e0a1b */
[----:B------:R-:W-:Y:S01]  /*0fb0*/  ISETP.LT.AND P5, PT, R9, 0x100, !P0 ;  /* 0x000001000900780c */ /* 0x000fe200047a1270 */
[----:B------:R-:W-:Y:S01]  /*0fc0*/  IMAD R9, R13, 0x1b180, R16 ;  /* 0x0001b1800d097824 */ /* 0x000fe200078e0210 */
[----:B------:R-:W-:Y:S01]  /*0fd0*/  SHF.R.S32.HI R13, RZ, 0x6, R11 ;  /* 0x00000006ff0d7819 */ /* 0x000fe2000001140b */
[----:B------:R-:W-:Y:S01]  /*0fe0*/  IMAD R27, R23, 0x1b180, R26 ;  /* 0x0001b180171b7824 */ /* 0x000fe200078e021a */
[----:B------:R-:W-:Y:S01]  /*0ff0*/  SHF.R.S32.HI R22, RZ, 0x6, R22 ;  /* 0x00000006ff167819 */ /* 0x000fe20000011416 */
[----:B------:R-:W-:Y:S01]  /*1000*/  IMAD R23, R10, 0x121, R7 ;  /* 0x000001210a177824 */ /* 0x000fe200078e0207 */
[----:B------:R-:W-:Y:S01]  /*1010*/  SHF.R.S32.HI R21, RZ, 0x6, R21 ;  /* 0x00000006ff157819 */ /* 0x000fe20000011415 */
[----:B------:R-:W-:Y:S01]  /*1020*/  IMAD R6, R6, 0x121, R7 ;  /* 0x0000012106067824 */ /* 0x000fe200078e0207 */
[----:B------:R-:W-:Y:S01]  /*1030*/  SHF.R.S32.HI R12, RZ, 0x6, R12 ;  /* 0x00000006ff0c7819 */ /* 0x000fe2000001140c */
[----:B------:R-:W-:Y:S01]  /*1040*/  IMAD.WIDE R10, R27, 0x4, R2 ;  /* 0x000000041b0a7825 */ /* 0x000fe200078e0202 */
[----:B------:R-:W-:-:S02]  /*1050*/  ISETP.LT.AND P0, PT, R0, 0x100, !P0 ;  /* 0x000001000000780c */ /* 0x000fc40004701270 */
[----:B------:R-:W-:Y:S01]  /*1060*/  LEA R8, R8, UR4, 0x2 ;  /* 0x0000000408087c11 */ /* 0x000fe2000f8e10ff */
[----:B------:R-:W-:Y:S01]  /*1070*/  IMAD R27, R13, 0x1b180, R18 ;  /* 0x0001b1800d1b7824 */ /* 0x000fe200078e0212 */
[----:B0-----:R0:W-:Y:S01]  /*1080*/  @P6 STG.E desc[UR6][R10.64], R20 ;  /* 0x000000140a006986 */ /* 0x0011e2000c101906 */
[----:B------:R-:W-:Y:S02]  /*1090*/  IMAD R13, R22, 0x1b180, R23 ;  /* 0x0001b180160d7824 */ /* 0x000fe400078e0217 */
[----:B------:R-:W-:Y:S02]  /*10a0*/  IMAD R21, R21, 0x1b180, R6 ;  /* 0x0001b18015157824 */ /* 0x000fe400078e0206 */
[----:B------:R-:W-:Y:S02]  /*10b0*/  IMAD R25, R12, 0x1b180, R25 ;  /* 0x0001b1800c197824 */ /* 0x000fe400078e0219 */
[----:B------:R-:W-:-:S04]  /*10c0*/  IMAD.WIDE R12, R13, 0x4, R2 ;  /* 0x000000040d0c7825 */ /* 0x000fc800078e0202 */
[--C-:B------:R-:W-:Y:S01]  /*10d0*/  IMAD.WIDE R22, R21, 0x4, R2.reuse ;  /* 0x0000000415167825 */ /* 0x100fe200078e0202 */
[----:B---3--:R0:W-:Y:S03]  /*10e0*/  @P5 STG.E desc[UR6][R12.64], R4 ;  /* 0x000000040c005986 */ /* 0x0081e6000c101906 */
[--C-:B-1----:R-:W-:Y:S01]  /*10f0*/  IMAD.WIDE R24, R25, 0x4, R2.reuse ;  /* 0x0000000419187825 */ /* 0x102fe200078e0202 */
[----:B-----5:R0:W-:Y:S03]  /*1100*/  @P4 STG.E desc[UR6][R22.64], R5 ;  /* 0x0000000516004986 */ /* 0x0201e6000c101906 */
[--C-:B------:R-:W-:Y:S01]  /*1110*/  IMAD.WIDE R26, R27, 0x4, R2.reuse ;  /* 0x000000041b1a7825 */ /* 0x100fe200078e0202 */
[----:B--2---:R0:W-:Y:S03]  /*1120*/  @P3 STG.E desc[UR6][R24.64], R15 ;  /* 0x0000000f18003986 */ /* 0x0041e6000c101906 */
[----:B------:R-:W-:Y:S01]  /*1130*/  IMAD.WIDE R28, R9, 0x4, R2 ;  /* 0x00000004091c7825 */ /* 0x000fe200078e0202 */
[----:B------:R0:W-:Y:S04]  /*1140*/  @P2 STG.E desc[UR6][R26.64], R17 ;  /* 0x000000111a002986 */ /* 0x0001e8000c101906 */
[----:B------:R0:W-:Y:S02]  /*1150*/  @P1 STG.E desc[UR6][R28.64], R19 ;  /* 0x000000131c001986 */ /* 0x0001e4000c101906 */
[----:B0-----:R-:W-:Y:S05]  /*1160*/  @!P0 EXIT ;  /* 0x000000000000894d */ /* 0x001fea0003800000 */
[----:B0-----:R-:W0:Y:S01]  /*1170*/  LDS R11, [R8+0xe00] ;  /* 0x000e0000080b7984 */ /* 0x001e220000000800 */
[----:B------:R-:W-:-:S04]  /*1180*/  SHF.R.S32.HI R5, RZ, 0x1f, R0 ;  /* 0x0000001fff057819 */ /* 0x000fc80000011400 */
[----:B------:R-:W-:-:S04]  /*1190*/  LEA.HI R5, R5, R0, RZ, 0x6 ;  /* 0x0000000005057211 */ /* 0x000fc800078f30ff */
[----:B------:R-:W-:Y:S02]  /*11a0*/  LOP3.LUT R9, R5, 0xffffffc0, RZ, 0xc0, !PT ;  /* 0xffffffc005097812 */ /* 0x000fe400078ec0ff */
[----:B------:R-:W-:-:S03]  /*11b0*/  SHF.R.S32.HI R5, RZ, 0x6, R5 ;  /* 0x00000006ff057819 */ /* 0x000fc60000011405 */
[----:B------:R-:W-:-:S04]  /*11c0*/  IMAD.IADD R0, R0, 0x1, -R9 ;  /* 0x0000000100007824 */ /* 0x000fc800078e0a09 */
[----:B------:R-:W-:-:S04]  /*11d0*/  IMAD R0, R0, 0x121, R7 ;  /* 0x0000012100007824 */ /* 0x000fc800078e0207 */
[----:B------:R-:W-:-:S04]  /*11e0*/  IMAD R5, R5, 0x1b180, R0 ;  /* 0x0001b18005057824 */ /* 0x000fc800078e0200 */
[----:B------:R-:W-:-:S05]  /*11f0*/  IMAD.WIDE R2, R5, 0x4, R2 ;  /* 0x0000000405027825 */ /* 0x000fca00078e0202 */
[----:B0-----:R-:W-:Y:S01]  /*1200*/  STG.E desc[UR6][R2.64], R11 ;  /* 0x0000000b02007986 */ /* 0x001fe2000c101906 */
[----:B------:R-:W-:Y:S05]  /*1210*/  EXIT ;  /* 0x000000000000794d */ /* 0x000fea0003800000 */
.L_x_0:
[----:B------:R-:W-:-:S00]  /*1220*/  BRA `(.L_x_0) ;  /* 0xfffffffc00fc7947 */ /* 0x000fc0000383ffff */
[----:B------:R-:W-:-:S00]  /*1230*/  NOP ;  /* 0x0000000000007918 */ /* 0x000fc00000000000 */
        /* <DEDUP_REMOVED lines=12> */
.L_x_1:


//--------------------- .nv.global.init           --------------------------
	.section	.nv.global.init,"aw",@progbits
.nv.global.init:
	.type		_$_str,@object
	.size		_$_str,(_$_str_$_2 - _$_str)
_$_str:
        /*0000*/ 	.byte	0x5f, 0x5f, 0x43, 0x55, 0x44, 0x41, 0x5f, 0x46, 0x54, 0x5a, 0x00
	.type		_$_str_$_2,@object
	.size		_$_str_$_2,(.L_1 - _$_str_$_2)
_$_str_$_2:
        /*000b*/ 	.byte	0x5f, 0x5f, 0x43, 0x55, 0x44, 0x41, 0x5f, 0x50, 0x52, 0x45, 0x43, 0x5f, 0x53, 0x51, 0x52, 0x54
        /*001b*/ 	.byte	0x00
.L_1:


//--------------------- .nv.shared.triton_poi_fused__native_batch_norm_legit_no_training_relu_12 --------------------------
	.section	.nv.shared.triton_poi_fused__native_batch_norm_legit_no_training_relu_12,"aw",@nobits
	.sectionflags	@""
	.align	16
	.zero		1024


//--------------------- .nv.constant0.triton_poi_fused__native_batch_norm_legit_no_training_relu_12 --------------------------
	.section	.nv.constant0.triton_poi_fused__native_batch_norm_legit_no_training_relu_12,"a",@progbits
	.sectionflags	@""
	.align	4
.nv.constant0.triton_poi_fused__native_batch_norm_legit_no_training_relu_12:
	.zero		584
